//
// Generated by NVIDIA NVVM Compiler
//
// Compiler Build ID: CL-36424714
// Cuda compilation tools, release 13.0, V13.0.88
// Based on NVVM 20.0.0
//

.version 9.0
.target sm_100
.address_size 64

	// .globl	_Z17leaky_relu_kernelPKfPfi

.visible .entry _Z17leaky_relu_kernelPKfPfi(
	.param .u64 .ptr .align 1 _Z17leaky_relu_kernelPKfPfi_param_0,
	.param .u64 .ptr .align 1 _Z17leaky_relu_kernelPKfPfi_param_1,
	.param .u32 _Z17leaky_relu_kernelPKfPfi_param_2
)
{
	.reg .pred 	%p<12>;
	.reg .b32 	%r<31>;
	.reg .b32 	%f<16>;
	.reg .b64 	%rd<18>;

	ld.param.u64 	%rd3, [_Z17leaky_relu_kernelPKfPfi_param_0];
	ld.param.u64 	%rd4, [_Z17leaky_relu_kernelPKfPfi_param_1];
	ld.param.u32 	%r12, [_Z17leaky_relu_kernelPKfPfi_param_2];
	cvta.to.global.u64 	%rd1, %rd4;
	cvta.to.global.u64 	%rd2, %rd3;
	mov.u32 	%r13, %ntid.x;
	mov.u32 	%r14, %ctaid.x;
	mov.u32 	%r15, %tid.x;
	mad.lo.s32 	%r29, %r13, %r14, %r15;
	mov.u32 	%r16, %nctaid.x;
	mul.lo.s32 	%r2, %r13, %r16;
	setp.ge.s32 	%p1, %r29, %r12;
	@%p1 bra 	$L__BB0_7;
	add.s32 	%r17, %r29, %r2;
	max.s32 	%r18, %r12, %r17;
	setp.lt.s32 	%p2, %r17, %r12;
	selp.u32 	%r19, 1, 0, %p2;
	add.s32 	%r20, %r17, %r19;
	sub.s32 	%r21, %r18, %r20;
	div.u32 	%r22, %r21, %r2;
	add.s32 	%r3, %r22, %r19;
	and.b32  	%r23, %r3, 3;
	setp.eq.s32 	%p3, %r23, 3;
	@%p3 bra 	$L__BB0_4;
	add.s32 	%r24, %r3, 1;
	and.b32  	%r25, %r24, 3;
	neg.s32 	%r27, %r25;
$L__BB0_3:
	.pragma "nounroll";
	mul.wide.s32 	%rd5, %r29, 4;
	add.s64 	%rd6, %rd1, %rd5;
	add.s64 	%rd7, %rd2, %rd5;
	ld.global.f32 	%f1, [%rd7];
	setp.gt.f32 	%p4, %f1, 0f00000000;
	mul.f32 	%f2, %f1, 0f3C23D70A;
	selp.f32 	%f3, %f1, %f2, %p4;
	st.global.f32 	[%rd6], %f3;
	add.s32 	%r29, %r29, %r2;
	add.s32 	%r27, %r27, 1;
	setp.ne.s32 	%p5, %r27, 0;
	@%p5 bra 	$L__BB0_3;
$L__BB0_4:
	setp.lt.u32 	%p6, %r3, 3;
	@%p6 bra 	$L__BB0_7;
	mul.wide.s32 	%rd11, %r2, 4;
	shl.b32 	%r26, %r2, 2;
$L__BB0_6:
	mul.wide.s32 	%rd8, %r29, 4;
	add.s64 	%rd9, %rd2, %rd8;
	ld.global.f32 	%f4, [%rd9];
	setp.gt.f32 	%p7, %f4, 0f00000000;
	mul.f32 	%f5, %f4, 0f3C23D70A;
	selp.f32 	%f6, %f4, %f5, %p7;
	add.s64 	%rd10, %rd1, %rd8;
	st.global.f32 	[%rd10], %f6;
	add.s64 	%rd12, %rd9, %rd11;
	ld.global.f32 	%f7, [%rd12];
	setp.gt.f32 	%p8, %f7, 0f00000000;
	mul.f32 	%f8, %f7, 0f3C23D70A;
	selp.f32 	%f9, %f7, %f8, %p8;
	add.s64 	%rd13, %rd10, %rd11;
	st.global.f32 	[%rd13], %f9;
	add.s64 	%rd14, %rd12, %rd11;
	ld.global.f32 	%f10, [%rd14];
	setp.gt.f32 	%p9, %f10, 0f00000000;
	mul.f32 	%f11, %f10, 0f3C23D70A;
	selp.f32 	%f12, %f10, %f11, %p9;
	add.s64 	%rd15, %rd13, %rd11;
	st.global.f32 	[%rd15], %f12;
	add.s64 	%rd16, %rd14, %rd11;
	ld.global.f32 	%f13, [%rd16];
	setp.gt.f32 	%p10, %f13, 0f00000000;
	mul.f32 	%f14, %f13, 0f3C23D70A;
	selp.f32 	%f15, %f13, %f14, %p10;
	add.s64 	%rd17, %rd15, %rd11;
	st.global.f32 	[%rd17], %f15;
	add.s32 	%r29, %r26, %r29;
	setp.lt.s32 	%p11, %r29, %r12;
	@%p11 bra 	$L__BB0_6;
$L__BB0_7:
	ret;

}


// ===== COMPILED SASS (sm_100) =====

	.target	sm_100

	.elftype	@"ET_EXEC"


//--------------------- .note.nv.tkinfo           --------------------------
	.section	.note.nv.tkinfo,"",@"SHT_NOTE"
	.sectionflags	@"SHF_NOTE_NV_TKINFO"
	.tkinfo
        /*0018*/ 	.word	0x00000002
        /*0030*/ 	.string	""
        /*0030*/ 	.string	"ptxas"
        /*0030*/ 	.string	"Cuda compilation tools, release 13.0, V13.0.88"
        /*0030*/ 	.string	"Build cuda_13.0.r13.0/compiler.36424714_0"
        /*0030*/ 	.string	"-arch sm_100 -m 64 "



//--------------------- .note.nv.cuinfo           --------------------------
	.section	.note.nv.cuinfo,"",@"SHT_NOTE"
	.sectionflags	@"SHF_NOTE_NV_CUINFO"
        /*0018*/ 	.short	0x0002
        /*001a*/ 	.short	0x0064
        /*001c*/ 	.short	0x0082
	.zero		2


//--------------------- .nv.info                  --------------------------
	.section	.nv.info,"",@"SHT_CUDA_INFO"
	.align	4


	//----- nvinfo : EIATTR_REGCOUNT
	.align		4
        /*0000*/ 	.byte	0x04, 0x2f
        /*0002*/ 	.short	(.L_1 - .L_0)
	.align		4
.L_0:
        /*0004*/ 	.word	index@(_Z17leaky_relu_kernelPKfPfi)
        /*0008*/ 	.word	0x0000001a


	//----- nvinfo : EIATTR_FRAME_SIZE
	.align		4
.L_1:
        /*000c*/ 	.byte	0x04, 0x11
        /*000e*/ 	.short	(.L_3 - .L_2)
	.align		4
.L_2:
        /*0010*/ 	.word	index@(_Z17leaky_relu_kernelPKfPfi)
        /*0014*/ 	.word	0x00000000


	//----- nvinfo : EIATTR_MIN_STACK_SIZE
	.align		4
.L_3:
        /*0018*/ 	.byte	0x04, 0x12
        /*001a*/ 	.short	(.L_5 - .L_4)
	.align		4
.L_4:
        /*001c*/ 	.word	index@(_Z17leaky_relu_kernelPKfPfi)
        /*0020*/ 	.word	0x00000000
.L_5:


//--------------------- .nv.compat                --------------------------
	.section	.nv.compat,"",@"SHT_CUDA_COMPAT_INFO"
	.align	4
        /*0000*/ 	.byte	0x02, 0x09, 0x00, 0x00, 0x02, 0x02, 0x01, 0x00, 0x02, 0x05, 0x05, 0x00, 0x03, 0x07, 0x01, 0x01
        /*0010*/ 	.byte	0x02, 0x03, 0x00, 0x00, 0x02, 0x06, 0x01, 0x00, 0x04, 0x0b, 0x08, 0x00, 0x09, 0x00, 0x00, 0x00
        /*0020*/ 	.byte	0x00, 0x00, 0x00, 0x00


//--------------------- .nv.info._Z17leaky_relu_kernelPKfPfi --------------------------
	.section	.nv.info._Z17leaky_relu_kernelPKfPfi,"",@"SHT_CUDA_INFO"
	.sectionflags	@""
	.align	4


	//----- nvinfo : EIATTR_CUDA_API_VERSION
	.align		4
        /*0000*/ 	.byte	0x04, 0x37
        /*0002*/ 	.short	(.L_7 - .L_6)
.L_6:
        /*0004*/ 	.word	0x00000082


	//----- nvinfo : EIATTR_KPARAM_INFO
	.align		4
.L_7:
        /*0008*/ 	.byte	0x04, 0x17
        /*000a*/ 	.short	(.L_9 - .L_8)
.L_8:
        /*000c*/ 	.word	0x00000000
        /*0010*/ 	.short	0x0002
        /*0012*/ 	.short	0x0010
        /*0014*/ 	.byte	0x00, 0xf0, 0x11, 0x00


	//----- nvinfo : EIATTR_KPARAM_INFO
	.align		4
.L_9:
        /*0018*/ 	.byte	0x04, 0x17
        /*001a*/ 	.short	(.L_11 - .L_10)
.L_10:
        /*001c*/ 	.word	0x00000000
        /*0020*/ 	.short	0x0001
        /*0022*/ 	.short	0x0008
        /*0024*/ 	.byte	0x00, 0xf5, 0x21, 0x00


	//----- nvinfo : EIATTR_KPARAM_INFO
	.align		4
.L_11:
        /*0028*/ 	.byte	0x04, 0x17
        /*002a*/ 	.short	(.L_13 - .L_12)
.L_12:
        /*002c*/ 	.word	0x00000000
        /*0030*/ 	.short	0x0000
        /*0032*/ 	.short	0x0000
        /*0034*/ 	.byte	0x00, 0xf5, 0x21, 0x00


	//----- nvinfo : EIATTR_SPARSE_MMA_MASK
	.align		4
.L_13:
        /*0038*/ 	.byte	0x03, 0x50
        /*003a*/ 	.short	0x0000


	//----- nvinfo : EIATTR_MAXREG_COUNT
	.align		4
        /*003c*/ 	.byte	0x03, 0x1b
        /*003e*/ 	.short	0x00ff


	//----- nvinfo : EIATTR_MERCURY_ISA_VERSION
	.align		4
        /*0040*/ 	.byte	0x03, 0x5f
        /*0042*/ 	.short	0x0101


	//----- nvinfo : EIATTR_VRC_CTA_INIT_COUNT
	.align		4
        /*0044*/ 	.byte	0x02, 0x4a
	.zero		1
	.zero		1


	//----- nvinfo : EIATTR_EXIT_INSTR_OFFSETS
	.align		4
        /*0048*/ 	.byte	0x04, 0x1c
        /*004a*/ 	.short	(.L_15 - .L_14)


	//   ....[0]....
.L_14:
        /*004c*/ 	.word	0x00000090


	//   ....[1]....
        /*0050*/ 	.word	0x000003a0


	//   ....[2]....
        /*0054*/ 	.word	0x00000560


	//----- nvinfo : EIATTR_CRS_STACK_SIZE
	.align		4
.L_15:
        /*0058*/ 	.byte	0x04, 0x1e
        /*005a*/ 	.short	(.L_17 - .L_16)
.L_16:
        /*005c*/ 	.word	0x00000000


	//----- nvinfo : EIATTR_CBANK_PARAM_SIZE
	.align		4
.L_17:
        /*0060*/ 	.byte	0x03, 0x19
        /*0062*/ 	.short	0x0014


	//----- nvinfo : EIATTR_PARAM_CBANK
	.align		4
        /*0064*/ 	.byte	0x04, 0x0a
        /*0066*/ 	.short	(.L_19 - .L_18)
	.align		4
.L_18:
        /*0068*/ 	.word	index@(.nv.constant0._Z17leaky_relu_kernelPKfPfi)
        /*006c*/ 	.short	0x0380
        /*006e*/ 	.short	0x0014


	//----- nvinfo : EIATTR_SW_WAR
	.align		4
.L_19:
        /*0070*/ 	.byte	0x04, 0x36
        /*0072*/ 	.short	(.L_21 - .L_20)
.L_20:
        /*0074*/ 	.word	0x00000008
.L_21:


//--------------------- .nv.callgraph             --------------------------
	.section	.nv.callgraph,"",@"SHT_CUDA_CALLGRAPH"
	.align	4
	.sectionentsize	8
	.align		4
        /*0000*/ 	.word	0x00000000
	.align		4
        /*0004*/ 	.word	0xffffffff
	.align		4
        /*0008*/ 	.word	0x00000000
	.align		4
        /*000c*/ 	.word	0xfffffffe
	.align		4
        /*0010*/ 	.word	0x00000000
	.align		4
        /*0014*/ 	.word	0xfffffffd
	.align		4
        /*0018*/ 	.word	0x00000000
	.align		4
        /*001c*/ 	.word	0xfffffffc


//--------------------- .text._Z17leaky_relu_kernelPKfPfi --------------------------
	.section	.text._Z17leaky_relu_kernelPKfPfi,"ax",@progbits
	.align	128
        .global         _Z17leaky_relu_kernelPKfPfi
        .type           _Z17leaky_relu_kernelPKfPfi,@function
        .size           _Z17leaky_relu_kernelPKfPfi,(.L_x_5 - _Z17leaky_relu_kernelPKfPfi)
        .other          _Z17leaky_relu_kernelPKfPfi,@"STO_CUDA_ENTRY STV_DEFAULT"
_Z17leaky_relu_kernelPKfPfi:
.text._Z17leaky_relu_kernelPKfPfi:
[----:B------:R-:W-:Y:S01]  /*0000*/  LDC R1, c[0x0][0x37c] ;  /* 0x0000df00ff017b82 */ /* 0x000fe20000000800 */
[----:B------:R-:W0:Y:S01]  /*0010*/  S2R R7, SR_CTAID.X ;  /* 0x0000000000077919 */ /* 0x000e220000002500 */
[----:B------:R-:W0:Y:S06]  /*0020*/  LDCU UR4, c[0x0][0x360] ;  /* 0x00006c00ff0477ac */ /* 0x000e2c0008000800 */
[----:B------:R-:W1:Y:S01]  /*0030*/  LDC R2, c[0x0][0x370] ;  /* 0x0000dc00ff027b82 */ /* 0x000e620000000800 */
[----:B------:R-:W0:Y:S01]  /*0040*/  S2R R0, SR_TID.X ;  /* 0x0000000000007919 */ /* 0x000e220000002100 */
[----:B------:R-:W2:Y:S01]  /*0050*/  LDCU UR6, c[0x0][0x390] ;  /* 0x00007200ff0677ac */ /* 0x000ea20008000800 */
[----:B0-----:R-:W-:-:S02]  /*0060*/  IMAD R7, R7, UR4, R0 ;  /* 0x0000000407077c24 */ /* 0x001fc4000f8e0200 */
[----:B-1----:R-:W-:-:S03]  /*0070*/  IMAD R0, R2, UR4, RZ ;  /* 0x0000000402007c24 */ /* 0x002fc6000f8e02ff */
[----:B--2---:R-:W-:-:S13]  /*0080*/  ISETP.GE.AND P0, PT, R7, UR6, PT ;  /* 0x0000000607007c0c */ /* 0x004fda000bf06270 */
[----:B------:R-:W-:Y:S05]  /*0090*/  @P0 EXIT ;  /* 0x000000000000094d */ /* 0x000fea0003800000 */
[----:B------:R-:W0:Y:S01]  /*00a0*/  I2F.U32.RP R8, R0 ;  /* 0x0000000000087306 */ /* 0x000e220000209000 */
[C---:B------:R-:W-:Y:S01]  /*00b0*/  IADD3 R4, PT, PT, R0.reuse, R7, RZ ;  /* 0x0000000700047210 */ /* 0x040fe20007ffe0ff */
[----:B------:R-:W-:Y:S01]  /*00c0*/  IMAD.MOV R9, RZ, RZ, -R0 ;  /* 0x000000ffff097224 */ /* 0x000fe200078e0a00 */
[----:B------:R-:W-:Y:S01]  /*00d0*/  ISETP.NE.U32.AND P2, PT, R0, RZ, PT ;  /* 0x000000ff0000720c */ /* 0x000fe20003f45070 */
[----:B------:R-:W1:Y:S01]  /*00e0*/  LDCU.64 UR4, c[0x0][0x358] ;  /* 0x00006b00ff0477ac */ /* 0x000e620008000a00 */
[C---:B------:R-:W-:Y:S01]  /*00f0*/  ISETP.GE.AND P0, PT, R4.reuse, UR6, PT ;  /* 0x0000000604007c0c */ /* 0x040fe2000bf06270 */
[----:B------:R-:W-:Y:S01]  /*0100*/  BSSY.RECONVERGENT B0, `(.L_x_0) ;  /* 0x0000029000007945 */ /* 0x000fe20003800200 */
[----:B------:R-:W-:Y:S02]  /*0110*/  VIMNMX R5, PT, PT, R4, UR6, !PT ;  /* 0x0000000604057c48 */ /* 0x000fe4000ffe0100 */
[----:B------:R-:W-:-:S04]  /*0120*/  SEL R6, RZ, 0x1, P0 ;  /* 0x00000001ff067807 */ /* 0x000fc80000000000 */
[----:B------:R-:W-:Y:S01]  /*0130*/  IADD3 R5, PT, PT, R5, -R4, -R6 ;  /* 0x8000000405057210 */ /* 0x000fe20007ffe806 */
[----:B0-----:R-:W0:Y:S02]  /*0140*/  MUFU.RCP R8, R8 ;  /* 0x0000000800087308 */ /* 0x001e240000001000 */
[----:B0-----:R-:W-:-:S06]  /*0150*/  IADD3 R2, PT, PT, R8, 0xffffffe, RZ ;  /* 0x0ffffffe08027810 */ /* 0x001fcc0007ffe0ff */
[----:B------:R0:W2:Y:S02]  /*0160*/  F2I.FTZ.U32.TRUNC.NTZ R3, R2 ;  /* 0x0000000200037305 */ /* 0x0000a4000021f000 */
[----:B0-----:R-:W-:Y:S02]  /*0170*/  IMAD.MOV.U32 R2, RZ, RZ, RZ ;  /* 0x000000ffff027224 */ /* 0x001fe400078e00ff */
[----:B--2---:R-:W-:-:S04]  /*0180*/  IMAD R9, R9, R3, RZ ;  /* 0x0000000309097224 */ /* 0x004fc800078e02ff */
[----:B------:R-:W-:-:S06]  /*0190*/  IMAD.HI.U32 R8, R3, R9, R2 ;  /* 0x0000000903087227 */ /* 0x000fcc00078e0002 */
[----:B------:R-:W-:-:S05]  /*01a0*/  IMAD.HI.U32 R9, R8, R5, RZ ;  /* 0x0000000508097227 */ /* 0x000fca00078e00ff */
[----:B------:R-:W-:-:S05]  /*01b0*/  IADD3 R2, PT, PT, -R9, RZ, RZ ;  /* 0x000000ff09027210 */ /* 0x000fca0007ffe1ff */
[----:B------:R-:W-:Y:S02]  /*01c0*/  IMAD R5, R0, R2, R5 ;  /* 0x0000000200057224 */ /* 0x000fe400078e0205 */
[----:B------:R-:W0:Y:S03]  /*01d0*/  LDC.64 R2, c[0x0][0x388] ;  /* 0x0000e200ff027b82 */ /* 0x000e260000000a00 */
[----:B------:R-:W-:-:S13]  /*01e0*/  ISETP.GE.U32.AND P0, PT, R5, R0, PT ;  /* 0x000000000500720c */ /* 0x000fda0003f06070 */
[----:B------:R-:W-:Y:S01]  /*01f0*/  @P0 IMAD.IADD R5, R5, 0x1, -R0 ;  /* 0x0000000105050824 */ /* 0x000fe200078e0a00 */
[----:B------:R-:W-:-:S04]  /*0200*/  @P0 IADD3 R9, PT, PT, R9, 0x1, RZ ;  /* 0x0000000109090810 */ /* 0x000fc80007ffe0ff */
[-C--:B------:R-:W-:Y:S02]  /*0210*/  ISETP.GE.U32.AND P1, PT, R5, R0.reuse, PT ;  /* 0x000000000500720c */ /* 0x080fe40003f26070 */
[----:B------:R-:W2:Y:S11]  /*0220*/  LDC.64 R4, c[0x0][0x380] ;  /* 0x0000e000ff047b82 */ /* 0x000eb60000000a00 */
[----:B------:R-:W-:Y:S01]  /*0230*/  @P1 VIADD R9, R9, 0x1 ;  /* 0x0000000109091836 */ /* 0x000fe20000000000 */
[----:B------:R-:W-:-:S04]  /*0240*/  @!P2 LOP3.LUT R9, RZ, R0, RZ, 0x33, !PT ;  /* 0x00000000ff09a212 */ /* 0x000fc800078e33ff */
[----:B------:R-:W-:-:S04]  /*0250*/  IADD3 R6, PT, PT, R6, R9, RZ ;  /* 0x0000000906067210 */ /* 0x000fc80007ffe0ff */
[C---:B------:R-:W-:Y:S02]  /*0260*/  LOP3.LUT R8, R6.reuse, 0x3, RZ, 0xc0, !PT ;  /* 0x0000000306087812 */ /* 0x040fe400078ec0ff */
[----:B------:R-:W-:Y:S02]  /*0270*/  ISETP.GE.U32.AND P0, PT, R6, 0x3, PT ;  /* 0x000000030600780c */ /* 0x000fe40003f06070 */
[----:B------:R-:W-:-:S13]  /*0280*/  ISETP.NE.AND P1, PT, R8, 0x3, PT ;  /* 0x000000030800780c */ /* 0x000fda0003f25270 */
[----:B01----:R-:W-:Y:S05]  /*0290*/  @!P1 BRA `(.L_x_1) ;  /* 0x00000000003c9947 */ /* 0x003fea0003800000 */
[----:B------:R-:W0:Y:S01]  /*02a0*/  LDC.64 R14, c[0x0][0x380] ;  /* 0x0000e000ff0e7b82 */ /* 0x000e220000000a00 */
[----:B------:R-:W-:-:S05]  /*02b0*/  VIADD R6, R6, 0x1 ;  /* 0x0000000106067836 */ /* 0x000fca0000000000 */
[----:B------:R-:W-:Y:S02]  /*02c0*/  LOP3.LUT R6, R6, 0x3, RZ, 0xc0, !PT ;  /* 0x0000000306067812 */ /* 0x000fe400078ec0ff */
[----:B------:R-:W1:Y:S02]  /*02d0*/  LDC.64 R12, c[0x0][0x388] ;  /* 0x0000e200ff0c7b82 */ /* 0x000e640000000a00 */
[----:B------:R-:W-:-:S07]  /*02e0*/  IADD3 R6, PT, PT, -R6, RZ, RZ ;  /* 0x000000ff06067210 */ /* 0x000fce0007ffe1ff */
.L_x_2:
[----:B0-----:R-:W-:-:S05]  /*02f0*/  IMAD.WIDE R10, R7, 0x4, R14 ;  /* 0x00000004070a7825 */ /* 0x001fca00078e020e */
[----:B---3--:R-:W3:Y:S01]  /*0300*/  LDG.E R17, desc[UR4][R10.64] ;  /* 0x000000040a117981 */ /* 0x008ee2000c1e1900 */
[----:B-1----:R-:W-:Y:S01]  /*0310*/  IMAD.WIDE R8, R7, 0x4, R12 ;  /* 0x0000000407087825 */ /* 0x002fe200078e020c */
[----:B------:R-:W-:-:S03]  /*0320*/  IADD3 R7, PT, PT, R0, R7, RZ ;  /* 0x0000000700077210 */ /* 0x000fc60007ffe0ff */
[----:B------:R-:W-:Y:S01]  /*0330*/  VIADD R6, R6, 0x1 ;  /* 0x0000000106067836 */ /* 0x000fe20000000000 */
[----:B---3--:R-:W-:-:S13]  /*0340*/  FSETP.GT.AND P1, PT, R17, RZ, PT ;  /* 0x000000ff1100720b */ /* 0x008fda0003f24000 */
[----:B------:R-:W-:Y:S01]  /*0350*/  @!P1 FMUL R17, R17, 0.0099999997764825820923 ;  /* 0x3c23d70a11119820 */ /* 0x000fe20000400000 */
[----:B------:R-:W-:-:S04]  /*0360*/  ISETP.NE.AND P1, PT, R6, RZ, PT ;  /* 0x000000ff0600720c */ /* 0x000fc80003f25270 */
[----:B------:R3:W-:Y:S09]  /*0370*/  STG.E desc[UR4][R8.64], R17 ;  /* 0x0000001108007986 */ /* 0x0007f2000c101904 */
[----:B------:R-:W-:Y:S05]  /*0380*/  @P1 BRA `(.L_x_2) ;  /* 0xfffffffc00d81947 */ /* 0x000fea000383ffff */
.L_x_1:
[----:B------:R-:W-:Y:S05]  /*0390*/  BSYNC.RECONVERGENT B0 ;  /* 0x0000000000007941 */ /* 0x000fea0003800200 */
.L_x_0:
[----:B------:R-:W-:Y:S05]  /*03a0*/  @!P0 EXIT ;  /* 0x000000000000894d */ /* 0x000fea0003800000 */
.L_x_3:
[----:B-12---:R-:W-:-:S05]  /*03b0*/  IMAD.WIDE R14, R7, 0x4, R4 ;  /* 0x00000004070e7825 */ /* 0x006fca00078e0204 */
[----:B------:R-:W2:Y:S01]  /*03c0*/  LDG.E R19, desc[UR4][R14.64] ;  /* 0x000000040e137981 */ /* 0x000ea2000c1e1900 */
[----:B---3--:R-:W-:-:S04]  /*03d0*/  IMAD.WIDE R16, R7, 0x4, R2 ;  /* 0x0000000407107825 */ /* 0x008fc800078e0202 */
[----:B------:R-:W-:Y:S01]  /*03e0*/  IMAD.WIDE R8, R0, 0x4, R14 ;  /* 0x0000000400087825 */ /* 0x000fe200078e020e */
[----:B--2---:R-:W-:-:S13]  /*03f0*/  FSETP.GT.AND P0, PT, R19, RZ, PT ;  /* 0x000000ff1300720b */ /* 0x004fda0003f04000 */
[----:B------:R-:W-:-:S05]  /*0400*/  @!P0 FMUL R19, R19, 0.0099999997764825820923 ;  /* 0x3c23d70a13138820 */ /* 0x000fca0000400000 */
[----:B------:R0:W-:Y:S04]  /*0410*/  STG.E desc[UR4][R16.64], R19 ;  /* 0x0000001310007986 */ /* 0x0001e8000c101904 */
[----:B------:R-:W2:Y:S01]  /*0420*/  LDG.E R21, desc[UR4][R8.64] ;  /* 0x0000000408157981 */ /* 0x000ea2000c1e1900 */
[----:B------:R-:W-:-:S04]  /*0430*/  IMAD.WIDE R10, R0, 0x4, R16 ;  /* 0x00000004000a7825 */ /* 0x000fc800078e0210 */
[----:B------:R-:W-:Y:S01]  /*0440*/  IMAD.WIDE R12, R0, 0x4, R8 ;  /* 0x00000004000c7825 */ /* 0x000fe200078e0208 */
[----:B--2---:R-:W-:-:S13]  /*0450*/  FSETP.GT.AND P0, PT, R21, RZ, PT ;  /* 0x000000ff1500720b */ /* 0x004fda0003f04000 */
[----:B------:R-:W-:-:S05]  /*0460*/  @!P0 FMUL R21, R21, 0.0099999997764825820923 ;  /* 0x3c23d70a15158820 */ /* 0x000fca0000400000 */
[----:B------:R1:W-:Y:S04]  /*0470*/  STG.E desc[UR4][R10.64], R21 ;  /* 0x000000150a007986 */ /* 0x0003e8000c101904 */
[----:B------:R-:W2:Y:S01]  /*0480*/  LDG.E R23, desc[UR4][R12.64] ;  /* 0x000000040c177981 */ /* 0x000ea2000c1e1900 */
[----:B------:R-:W-:-:S04]  /*0490*/  IMAD.WIDE R14, R0, 0x4, R10 ;  /* 0x00000004000e7825 */ /* 0x000fc800078e020a */
[----:B0-----:R-:W-:Y:S01]  /*04a0*/  IMAD.WIDE R16, R0, 0x4, R12 ;  /* 0x0000000400107825 */ /* 0x001fe200078e020c */
[----:B--2---:R-:W-:-:S13]  /*04b0*/  FSETP.GT.AND P0, PT, R23, RZ, PT ;  /* 0x000000ff1700720b */ /* 0x004fda0003f04000 */
[----:B------:R-:W-:-:S05]  /*04c0*/  @!P0 FMUL R23, R23, 0.0099999997764825820923 ;  /* 0x3c23d70a17178820 */ /* 0x000fca0000400000 */
[----:B------:R1:W-:Y:S04]  /*04d0*/  STG.E desc[UR4][R14.64], R23 ;  /* 0x000000170e007986 */ /* 0x0003e8000c101904 */
[----:B------:R-:W2:Y:S01]  /*04e0*/  LDG.E R19, desc[UR4][R16.64] ;  /* 0x0000000410137981 */ /* 0x000ea2000c1e1900 */
[C---:B------:R-:W-:Y:S01]  /*04f0*/  IMAD.WIDE R8, R0.reuse, 0x4, R14 ;  /* 0x0000000400087825 */ /* 0x040fe200078e020e */
[----:B------:R-:W-:Y:S02]  /*0500*/  LEA R7, R0, R7, 0x2 ;  /* 0x0000000700077211 */ /* 0x000fe400078e10ff */
[----:B--2---:R-:W-:-:S13]  /*0510*/  FSETP.GT.AND P0, PT, R19, RZ, PT ;  /* 0x000000ff1300720b */ /* 0x004fda0003f04000 */
[----:B------:R-:W-:Y:S01]  /*0520*/  @!P0 FMUL R19, R19, 0.0099999997764825820923 ;  /* 0x3c23d70a13138820 */ /* 0x000fe20000400000 */
[----:B------:R-:W-:-:S04]  /*0530*/  ISETP.GE.AND P0, PT, R7, UR6, PT ;  /* 0x0000000607007c0c */ /* 0x000fc8000bf06270 */
[----:B------:R1:W-:Y:S09]  /*0540*/  STG.E desc[UR4][R8.64], R19 ;  /* 0x0000001308007986 */ /* 0x0003f2000c101904 */
[----:B------:R-:W-:Y:S05]  /*0550*/  @!P0 BRA `(.L_x_3) ;  /* 0xfffffffc00948947 */ /* 0x000fea000383ffff */
[----:B------:R-:W-:Y:S05]  /*0560*/  EXIT ;  /* 0x000000000000794d */ /* 0x000fea0003800000 */
.L_x_4:
[----:B------:R-:W-:-:S00]  /*0570*/  BRA `(.L_x_4) ;  /* 0xfffffffc00fc7947 */ /* 0x000fc0000383ffff */
[----:B------:R-:W-:-:S00]  /*0580*/  NOP ;  /* 0x0000000000007918 */ /* 0x000fc00000000000 */
[----:B------:R-:W-:-:S00]  /*0590*/  NOP ;  /* 0x0000000000007918 */ /* 0x000fc00000000000 */
[----:B------:R-:W-:-:S00]  /*05a0*/  NOP ;  /* 0x0000000000007918 */ /* 0x000fc00000000000 */
[----:B------:R-:W-:-:S00]  /*05b0*/  NOP ;  /* 0x0000000000007918 */ /* 0x000fc00000000000 */
[----:B------:R-:W-:-:S00]  /*05c0*/  NOP ;  /* 0x0000000000007918 */ /* 0x000fc00000000000 */
[----:B------:R-:W-:-:S00]  /*05d0*/  NOP ;  /* 0x0000000000007918 */ /* 0x000fc00000000000 */
[----:B------:R-:W-:-:S00]  /*05e0*/  NOP ;  /* 0x0000000000007918 */ /* 0x000fc00000000000 */
[----:B------:R-:W-:-:S00]  /*05f0*/  NOP ;  /* 0x0000000000007918 */ /* 0x000fc00000000000 */
.L_x_5:


//--------------------- .nv.shared.reserved.0     --------------------------
	.section	.nv.shared.reserved.0,"aw",@nobits
	.weak		__nv_reservedSMEM_offset_0_alias
	.size		__nv_reservedSMEM_offset_0_alias, 0, 64
	.other		__nv_reservedSMEM_offset_0_alias,@"STO_CUDA_RESERVED_SHARED STV_DEFAULT"
__nv_reservedSMEM_offset_0_alias:
	.zero		0
	.zero		64


//--------------------- .nv.constant0._Z17leaky_relu_kernelPKfPfi --------------------------
	.section	.nv.constant0._Z17leaky_relu_kernelPKfPfi,"a",@progbits
	.sectionflags	@""
	.align	4
.nv.constant0._Z17leaky_relu_kernelPKfPfi:
	.zero		916


//--------------------- SYMBOLS --------------------------

	.type		.nv.reservedSmem.offset0,@object
	.size		.nv.reservedSmem.offset0,0x4
